//
// Generated by NVIDIA NVVM Compiler
//
// Compiler Build ID: CL-36424714
// Cuda compilation tools, release 13.0, V13.0.88
// Based on NVVM 20.0.0
//

.version 9.0
.target sm_100
.address_size 64

	// .globl	mainKernel

.visible .entry mainKernel(
	.param .u32 mainKernel_param_0,
	.param .u64 .ptr .align 1 mainKernel_param_1,
	.param .u64 .ptr .align 1 mainKernel_param_2,
	.param .u64 .ptr .align 1 mainKernel_param_3
)
{
	.reg .pred 	%p<2>;
	.reg .b32 	%r<6>;
	.reg .b32 	%f<4>;
	.reg .b64 	%rd<11>;

	ld.param.u32 	%r2, [mainKernel_param_0];
	ld.param.u64 	%rd1, [mainKernel_param_1];
	ld.param.u64 	%rd2, [mainKernel_param_2];
	ld.param.u64 	%rd3, [mainKernel_param_3];
	mov.u32 	%r3, %ctaid.x;
	mov.u32 	%r4, %ntid.x;
	mov.u32 	%r5, %tid.x;
	mad.lo.s32 	%r1, %r3, %r4, %r5;
	setp.ge.s32 	%p1, %r1, %r2;
	@%p1 bra 	$L__BB0_2;
	cvta.to.global.u64 	%rd4, %rd1;
	cvta.to.global.u64 	%rd5, %rd2;
	cvta.to.global.u64 	%rd6, %rd3;
	mul.wide.s32 	%rd7, %r1, 4;
	add.s64 	%rd8, %rd4, %rd7;
	ld.global.f32 	%f1, [%rd8];
	add.s64 	%rd9, %rd5, %rd7;
	ld.global.f32 	%f2, [%rd9];
	add.f32 	%f3, %f1, %f2;
	add.s64 	%rd10, %rd6, %rd7;
	st.global.f32 	[%rd10], %f3;
$L__BB0_2:
	ret;

}


// ===== COMPILED SASS (sm_100) =====

	.target	sm_100

	.elftype	@"ET_EXEC"


//--------------------- .note.nv.tkinfo           --------------------------
	.section	.note.nv.tkinfo,"",@"SHT_NOTE"
	.sectionflags	@"SHF_NOTE_NV_TKINFO"
	.tkinfo
        /*0018*/ 	.word	0x00000002
        /*0030*/ 	.string	""
        /*0030*/ 	.string	"ptxas"
        /*0030*/ 	.string	"Cuda compilation tools, release 13.0, V13.0.88"
        /*0030*/ 	.string	"Build cuda_13.0.r13.0/compiler.36424714_0"
        /*0030*/ 	.string	"-arch sm_100 -m 64 "



//--------------------- .note.nv.cuinfo           --------------------------
	.section	.note.nv.cuinfo,"",@"SHT_NOTE"
	.sectionflags	@"SHF_NOTE_NV_CUINFO"
        /*0018*/ 	.short	0x0002
        /*001a*/ 	.short	0x0064
        /*001c*/ 	.short	0x0082
	.zero		2


//--------------------- .nv.info                  --------------------------
	.section	.nv.info,"",@"SHT_CUDA_INFO"
	.align	4


	//----- nvinfo : EIATTR_REGCOUNT
	.align		4
        /*0000*/ 	.byte	0x04, 0x2f
        /*0002*/ 	.short	(.L_1 - .L_0)
	.align		4
.L_0:
        /*0004*/ 	.word	index@(mainKernel)
        /*0008*/ 	.word	0x0000000c


	//----- nvinfo : EIATTR_FRAME_SIZE
	.align		4
.L_1:
        /*000c*/ 	.byte	0x04, 0x11
        /*000e*/ 	.short	(.L_3 - .L_2)
	.align		4
.L_2:
        /*0010*/ 	.word	index@(mainKernel)
        /*0014*/ 	.word	0x00000000


	//----- nvinfo : EIATTR_MIN_STACK_SIZE
	.align		4
.L_3:
        /*0018*/ 	.byte	0x04, 0x12
        /*001a*/ 	.short	(.L_5 - .L_4)
	.align		4
.L_4:
        /*001c*/ 	.word	index@(mainKernel)
        /*0020*/ 	.word	0x00000000
.L_5:


//--------------------- .nv.compat                --------------------------
	.section	.nv.compat,"",@"SHT_CUDA_COMPAT_INFO"
	.align	4
        /*0000*/ 	.byte	0x02, 0x09, 0x00, 0x00, 0x02, 0x02, 0x01, 0x00, 0x02, 0x05, 0x05, 0x00, 0x03, 0x07, 0x01, 0x01
        /*0010*/ 	.byte	0x02, 0x03, 0x00, 0x00, 0x02, 0x06, 0x01, 0x00, 0x04, 0x0b, 0x08, 0x00, 0x09, 0x00, 0x00, 0x00
        /*0020*/ 	.byte	0x00, 0x00, 0x00, 0x00


//--------------------- .nv.info.mainKernel       --------------------------
	.section	.nv.info.mainKernel,"",@"SHT_CUDA_INFO"
	.sectionflags	@""
	.align	4


	//----- nvinfo : EIATTR_CUDA_API_VERSION
	.align		4
        /*0000*/ 	.byte	0x04, 0x37
        /*0002*/ 	.short	(.L_7 - .L_6)
.L_6:
        /*0004*/ 	.word	0x00000082


	//----- nvinfo : EIATTR_KPARAM_INFO
	.align		4
.L_7:
        /*0008*/ 	.byte	0x04, 0x17
        /*000a*/ 	.short	(.L_9 - .L_8)
.L_8:
        /*000c*/ 	.word	0x00000000
        /*0010*/ 	.short	0x0003
        /*0012*/ 	.short	0x0018
        /*0014*/ 	.byte	0x00, 0xf5, 0x21, 0x00


	//----- nvinfo : EIATTR_KPARAM_INFO
	.align		4
.L_9:
        /*0018*/ 	.byte	0x04, 0x17
        /*001a*/ 	.short	(.L_11 - .L_10)
.L_10:
        /*001c*/ 	.word	0x00000000
        /*0020*/ 	.short	0x0002
        /*0022*/ 	.short	0x0010
        /*0024*/ 	.byte	0x00, 0xf5, 0x21, 0x00


	//----- nvinfo : EIATTR_KPARAM_INFO
	.align		4
.L_11:
        /*0028*/ 	.byte	0x04, 0x17
        /*002a*/ 	.short	(.L_13 - .L_12)
.L_12:
        /*002c*/ 	.word	0x00000000
        /*0030*/ 	.short	0x0001
        /*0032*/ 	.short	0x0008
        /*0034*/ 	.byte	0x00, 0xf5, 0x21, 0x00


	//----- nvinfo : EIATTR_KPARAM_INFO
	.align		4
.L_13:
        /*0038*/ 	.byte	0x04, 0x17
        /*003a*/ 	.short	(.L_15 - .L_14)
.L_14:
        /*003c*/ 	.word	0x00000000
        /*0040*/ 	.short	0x0000
        /*0042*/ 	.short	0x0000
        /*0044*/ 	.byte	0x00, 0xf0, 0x11, 0x00


	//----- nvinfo : EIATTR_SPARSE_MMA_MASK
	.align		4
.L_15:
        /*0048*/ 	.byte	0x03, 0x50
        /*004a*/ 	.short	0x0000


	//----- nvinfo : EIATTR_MAXREG_COUNT
	.align		4
        /*004c*/ 	.byte	0x03, 0x1b
        /*004e*/ 	.short	0x00ff


	//----- nvinfo : EIATTR_MERCURY_ISA_VERSION
	.align		4
        /*0050*/ 	.byte	0x03, 0x5f
        /*0052*/ 	.short	0x0101


	//----- nvinfo : EIATTR_VRC_CTA_INIT_COUNT
	.align		4
        /*0054*/ 	.byte	0x02, 0x4a
	.zero		1
	.zero		1


	//----- nvinfo : EIATTR_EXIT_INSTR_OFFSETS
	.align		4
        /*0058*/ 	.byte	0x04, 0x1c
        /*005a*/ 	.short	(.L_17 - .L_16)


	//   ....[0]....
.L_16:
        /*005c*/ 	.word	0x00000070


	//   ....[1]....
        /*0060*/ 	.word	0x00000130


	//----- nvinfo : EIATTR_CBANK_PARAM_SIZE
	.align		4
.L_17:
        /*0064*/ 	.byte	0x03, 0x19
        /*0066*/ 	.short	0x0020


	//----- nvinfo : EIATTR_PARAM_CBANK
	.align		4
        /*0068*/ 	.byte	0x04, 0x0a
        /*006a*/ 	.short	(.L_19 - .L_18)
	.align		4
.L_18:
        /*006c*/ 	.word	index@(.nv.constant0.mainKernel)
        /*0070*/ 	.short	0x0380
        /*0072*/ 	.short	0x0020


	//----- nvinfo : EIATTR_SW_WAR
	.align		4
.L_19:
        /*0074*/ 	.byte	0x04, 0x36
        /*0076*/ 	.short	(.L_21 - .L_20)
.L_20:
        /*0078*/ 	.word	0x00000008
.L_21:


//--------------------- .nv.callgraph             --------------------------
	.section	.nv.callgraph,"",@"SHT_CUDA_CALLGRAPH"
	.align	4
	.sectionentsize	8
	.align		4
        /*0000*/ 	.word	0x00000000
	.align		4
        /*0004*/ 	.word	0xffffffff
	.align		4
        /*0008*/ 	.word	0x00000000
	.align		4
        /*000c*/ 	.word	0xfffffffe
	.align		4
        /*0010*/ 	.word	0x00000000
	.align		4
        /*0014*/ 	.word	0xfffffffd
	.align		4
        /*0018*/ 	.word	0x00000000
	.align		4
        /*001c*/ 	.word	0xfffffffc


//--------------------- .text.mainKernel          --------------------------
	.section	.text.mainKernel,"ax",@progbits
	.align	128
        .global         mainKernel
        .type           mainKernel,@function
        .size           mainKernel,(.L_x_1 - mainKernel)
        .other          mainKernel,@"STO_CUDA_ENTRY STV_DEFAULT"
mainKernel:
.text.mainKernel:
[----:B------:R-:W-:Y:S01]  /*0000*/  LDC R1, c[0x0][0x37c] ;  /* 0x0000df00ff017b82 */ /* 0x000fe20000000800 */
[----:B------:R-:W0:Y:S07]  /*0010*/  S2R R0, SR_TID.X ;  /* 0x0000000000007919 */ /* 0x000e2e0000002100 */
[----:B------:R-:W0:Y:S01]  /*0020*/  S2UR UR4, SR_CTAID.X ;  /* 0x00000000000479c3 */ /* 0x000e220000002500 */
[----:B------:R-:W1:Y:S07]  /*0030*/  LDCU UR5, c[0x0][0x380] ;  /* 0x00007000ff0577ac */ /* 0x000e6e0008000800 */
[----:B------:R-:W0:Y:S02]  /*0040*/  LDC R9, c[0x0][0x360] ;  /* 0x0000d800ff097b82 */ /* 0x000e240000000800 */
[----:B0-----:R-:W-:-:S05]  /*0050*/  IMAD R9, R9, UR4, R0 ;  /* 0x0000000409097c24 */ /* 0x001fca000f8e0200 */
[----:B-1----:R-:W-:-:S13]  /*0060*/  ISETP.GE.AND P0, PT, R9, UR5, PT ;  /* 0x0000000509007c0c */ /* 0x002fda000bf06270 */
[----:B------:R-:W-:Y:S05]  /*0070*/  @P0 EXIT ;  /* 0x000000000000094d */ /* 0x000fea0003800000 */
[----:B------:R-:W0:Y:S01]  /*0080*/  LDC.64 R2, c[0x0][0x388] ;  /* 0x0000e200ff027b82 */ /* 0x000e220000000a00 */
[----:B------:R-:W1:Y:S07]  /*0090*/  LDCU.64 UR4, c[0x0][0x358] ;  /* 0x00006b00ff0477ac */ /* 0x000e6e0008000a00 */
[----:B------:R-:W2:Y:S08]  /*00a0*/  LDC.64 R4, c[0x0][0x390] ;  /* 0x0000e400ff047b82 */ /* 0x000eb00000000a00 */
[----:B------:R-:W3:Y:S01]  /*00b0*/  LDC.64 R6, c[0x0][0x398] ;  /* 0x0000e600ff067b82 */ /* 0x000ee20000000a00 */
[----:B0-----:R-:W-:-:S06]  /*00c0*/  IMAD.WIDE R2, R9, 0x4, R2 ;  /* 0x0000000409027825 */ /* 0x001fcc00078e0202 */
[----:B-1----:R-:W4:Y:S01]  /*00d0*/  LDG.E R2, desc[UR4][R2.64] ;  /* 0x0000000402027981 */ /* 0x002f22000c1e1900 */
[----:B--2---:R-:W-:-:S06]  /*00e0*/  IMAD.WIDE R4, R9, 0x4, R4 ;  /* 0x0000000409047825 */ /* 0x004fcc00078e0204 */
[----:B------:R-:W4:Y:S01]  /*00f0*/  LDG.E R5, desc[UR4][R4.64] ;  /* 0x0000000404057981 */ /* 0x000f22000c1e1900 */
[----:B---3--:R-:W-:-:S04]  /*0100*/  IMAD.WIDE R6, R9, 0x4, R6 ;  /* 0x0000000409067825 */ /* 0x008fc800078e0206 */
[----:B----4-:R-:W-:-:S05]  /*0110*/  FADD R9, R2, R5 ;  /* 0x0000000502097221 */ /* 0x010fca0000000000 */
[----:B------:R-:W-:Y:S01]  /*0120*/  STG.E desc[UR4][R6.64], R9 ;  /* 0x0000000906007986 */ /* 0x000fe2000c101904 */
[----:B------:R-:W-:Y:S05]  /*0130*/  EXIT ;  /* 0x000000000000794d */ /* 0x000fea0003800000 */
.L_x_0:
[----:B------:R-:W-:-:S00]  /*0140*/  BRA `(.L_x_0) ;  /* 0xfffffffc00fc7947 */ /* 0x000fc0000383ffff */
[----:B------:R-:W-:-:S00]  /*0150*/  NOP ;  /* 0x0000000000007918 */ /* 0x000fc00000000000 */
        /* <DEDUP_REMOVED lines=10> */
.L_x_1:


//--------------------- .nv.shared.reserved.0     --------------------------
	.section	.nv.shared.reserved.0,"aw",@nobits
	.weak		__nv_reservedSMEM_offset_0_alias
	.size		__nv_reservedSMEM_offset_0_alias, 0, 64
	.other		__nv_reservedSMEM_offset_0_alias,@"STO_CUDA_RESERVED_SHARED STV_DEFAULT"
__nv_reservedSMEM_offset_0_alias:
	.zero		0
	.zero		64


//--------------------- .nv.constant0.mainKernel  --------------------------
	.section	.nv.constant0.mainKernel,"a",@progbits
	.sectionflags	@""
	.align	4
.nv.constant0.mainKernel:
	.zero		928


//--------------------- SYMBOLS --------------------------

	.type		.nv.reservedSmem.offset0,@object
	.size		.nv.reservedSmem.offset0,0x4
